//
// Generated by NVIDIA NVVM Compiler
//
// Compiler Build ID: CL-36424714
// Cuda compilation tools, release 13.0, V13.0.88
// Based on NVVM 20.0.0
//

.version 9.0
.target sm_100
.address_size 64

	// .globl	_Z15transpose_naivePfPKfii
// _ZZ15transpose_tiledPfPKfiiE4tile has been demoted
// _ZZ19transpose_optimizedPfPKfiiE4tile has been demoted

.visible .entry _Z15transpose_naivePfPKfii(
	.param .u64 .ptr .align 1 _Z15transpose_naivePfPKfii_param_0,
	.param .u64 .ptr .align 1 _Z15transpose_naivePfPKfii_param_1,
	.param .u32 _Z15transpose_naivePfPKfii_param_2,
	.param .u32 _Z15transpose_naivePfPKfii_param_3
)
{
	.reg .pred 	%p<13>;
	.reg .b32 	%r<22>;
	.reg .b32 	%f<5>;
	.reg .b64 	%rd<20>;

	ld.param.u64 	%rd4, [_Z15transpose_naivePfPKfii_param_0];
	ld.param.u64 	%rd5, [_Z15transpose_naivePfPKfii_param_1];
	ld.param.u32 	%r7, [_Z15transpose_naivePfPKfii_param_2];
	ld.param.u32 	%r9, [_Z15transpose_naivePfPKfii_param_3];
	cvta.to.global.u64 	%rd1, %rd4;
	cvta.to.global.u64 	%rd2, %rd5;
	mov.u32 	%r10, %ctaid.x;
	shl.b32 	%r11, %r10, 5;
	mov.u32 	%r12, %tid.x;
	add.s32 	%r1, %r11, %r12;
	mov.u32 	%r13, %ctaid.y;
	shl.b32 	%r14, %r13, 5;
	mov.u32 	%r15, %tid.y;
	add.s32 	%r16, %r14, %r15;
	setp.ge.s32 	%p1, %r1, %r7;
	mul.lo.s32 	%r3, %r9, %r1;
	setp.ge.s32 	%p2, %r16, %r9;
	or.pred  	%p3, %p1, %p2;
	@%p3 bra 	$L__BB0_2;
	mad.lo.s32 	%r17, %r16, %r7, %r1;
	mul.wide.s32 	%rd6, %r17, 4;
	add.s64 	%rd7, %rd2, %rd6;
	ld.global.f32 	%f1, [%rd7];
	add.s32 	%r18, %r16, %r3;
	mul.wide.s32 	%rd8, %r18, 4;
	add.s64 	%rd9, %rd1, %rd8;
	st.global.f32 	[%rd9], %f1;
$L__BB0_2:
	setp.ge.s32 	%p4, %r1, %r7;
	add.s32 	%r4, %r16, 8;
	setp.ge.s32 	%p5, %r4, %r9;
	cvt.s64.s32 	%rd10, %r3;
	cvt.u64.u32 	%rd11, %r16;
	add.s64 	%rd12, %rd11, %rd10;
	shl.b64 	%rd13, %rd12, 2;
	add.s64 	%rd3, %rd1, %rd13;
	or.pred  	%p6, %p4, %p5;
	@%p6 bra 	$L__BB0_4;
	mad.lo.s32 	%r19, %r4, %r7, %r1;
	mul.wide.s32 	%rd14, %r19, 4;
	add.s64 	%rd15, %rd2, %rd14;
	ld.global.f32 	%f2, [%rd15];
	st.global.f32 	[%rd3+32], %f2;
$L__BB0_4:
	setp.ge.s32 	%p7, %r1, %r7;
	add.s32 	%r5, %r16, 16;
	setp.ge.s32 	%p8, %r5, %r9;
	or.pred  	%p9, %p7, %p8;
	@%p9 bra 	$L__BB0_6;
	mad.lo.s32 	%r20, %r5, %r7, %r1;
	mul.wide.s32 	%rd16, %r20, 4;
	add.s64 	%rd17, %rd2, %rd16;
	ld.global.f32 	%f3, [%rd17];
	st.global.f32 	[%rd3+64], %f3;
$L__BB0_6:
	setp.ge.s32 	%p10, %r1, %r7;
	add.s32 	%r6, %r16, 24;
	setp.ge.s32 	%p11, %r6, %r9;
	or.pred  	%p12, %p10, %p11;
	@%p12 bra 	$L__BB0_8;
	mad.lo.s32 	%r21, %r6, %r7, %r1;
	mul.wide.s32 	%rd18, %r21, 4;
	add.s64 	%rd19, %rd2, %rd18;
	ld.global.f32 	%f4, [%rd19];
	st.global.f32 	[%rd3+96], %f4;
$L__BB0_8:
	ret;

}
	// .globl	_Z15transpose_tiledPfPKfii
.visible .entry _Z15transpose_tiledPfPKfii(
	.param .u64 .ptr .align 1 _Z15transpose_tiledPfPKfii_param_0,
	.param .u64 .ptr .align 1 _Z15transpose_tiledPfPKfii_param_1,
	.param .u32 _Z15transpose_tiledPfPKfii_param_2,
	.param .u32 _Z15transpose_tiledPfPKfii_param_3
)
{
	.reg .pred 	%p<25>;
	.reg .b32 	%r<37>;
	.reg .b32 	%f<9>;
	.reg .b64 	%rd<21>;
	// demoted variable
	.shared .align 4 .b8 _ZZ15transpose_tiledPfPKfiiE4tile[4096];
	ld.param.u64 	%rd3, [_Z15transpose_tiledPfPKfii_param_0];
	ld.param.u64 	%rd4, [_Z15transpose_tiledPfPKfii_param_1];
	ld.param.u32 	%r18, [_Z15transpose_tiledPfPKfii_param_2];
	ld.param.u32 	%r20, [_Z15transpose_tiledPfPKfii_param_3];
	cvta.to.global.u64 	%rd1, %rd4;
	cvta.to.global.u64 	%rd2, %rd3;
	mov.u32 	%r21, %ctaid.x;
	shl.b32 	%r1, %r21, 5;
	mov.u32 	%r2, %tid.x;
	add.s32 	%r3, %r1, %r2;
	mov.u32 	%r22, %ctaid.y;
	shl.b32 	%r4, %r22, 5;
	mov.u32 	%r5, %tid.y;
	add.s32 	%r23, %r4, %r5;
	setp.ge.s32 	%p1, %r3, %r18;
	shl.b32 	%r24, %r2, 2;
	mov.u32 	%r25, _ZZ15transpose_tiledPfPKfiiE4tile;
	add.s32 	%r7, %r25, %r24;
	setp.ge.s32 	%p2, %r23, %r20;
	shl.b32 	%r26, %r5, 7;
	add.s32 	%r8, %r7, %r26;
	or.pred  	%p3, %p1, %p2;
	@%p3 bra 	$L__BB1_2;
	mad.lo.s32 	%r27, %r23, %r18, %r3;
	mul.wide.s32 	%rd5, %r27, 4;
	add.s64 	%rd6, %rd1, %rd5;
	ld.global.f32 	%f1, [%rd6];
	st.shared.f32 	[%r8], %f1;
$L__BB1_2:
	setp.ge.s32 	%p4, %r3, %r18;
	add.s32 	%r9, %r23, 8;
	setp.ge.s32 	%p5, %r9, %r20;
	or.pred  	%p6, %p4, %p5;
	@%p6 bra 	$L__BB1_4;
	mad.lo.s32 	%r28, %r9, %r18, %r3;
	mul.wide.s32 	%rd7, %r28, 4;
	add.s64 	%rd8, %rd1, %rd7;
	ld.global.f32 	%f2, [%rd8];
	st.shared.f32 	[%r8+1024], %f2;
$L__BB1_4:
	setp.ge.s32 	%p7, %r3, %r18;
	add.s32 	%r10, %r23, 16;
	setp.ge.s32 	%p8, %r10, %r20;
	or.pred  	%p9, %p7, %p8;
	@%p9 bra 	$L__BB1_6;
	mad.lo.s32 	%r29, %r10, %r18, %r3;
	mul.wide.s32 	%rd9, %r29, 4;
	add.s64 	%rd10, %rd1, %rd9;
	ld.global.f32 	%f3, [%rd10];
	st.shared.f32 	[%r8+2048], %f3;
$L__BB1_6:
	setp.ge.s32 	%p10, %r3, %r18;
	add.s32 	%r11, %r23, 24;
	setp.ge.s32 	%p11, %r11, %r20;
	or.pred  	%p12, %p10, %p11;
	@%p12 bra 	$L__BB1_8;
	mad.lo.s32 	%r30, %r11, %r18, %r3;
	mul.wide.s32 	%rd11, %r30, 4;
	add.s64 	%rd12, %rd1, %rd11;
	ld.global.f32 	%f4, [%rd12];
	st.shared.f32 	[%r8+3072], %f4;
$L__BB1_8:
	bar.sync 	0;
	add.s32 	%r12, %r4, %r2;
	add.s32 	%r13, %r1, %r5;
	setp.ge.s32 	%p13, %r12, %r20;
	mad.lo.s32 	%r31, %r2, 124, %r7;
	setp.ge.s32 	%p14, %r13, %r18;
	shl.b32 	%r32, %r5, 2;
	add.s32 	%r14, %r31, %r32;
	or.pred  	%p15, %p13, %p14;
	@%p15 bra 	$L__BB1_10;
	ld.shared.f32 	%f5, [%r14];
	mad.lo.s32 	%r33, %r13, %r20, %r12;
	mul.wide.s32 	%rd13, %r33, 4;
	add.s64 	%rd14, %rd2, %rd13;
	st.global.f32 	[%rd14], %f5;
$L__BB1_10:
	setp.ge.s32 	%p16, %r12, %r20;
	add.s32 	%r15, %r13, 8;
	setp.ge.s32 	%p17, %r15, %r18;
	or.pred  	%p18, %p16, %p17;
	@%p18 bra 	$L__BB1_12;
	ld.shared.f32 	%f6, [%r14+32];
	mad.lo.s32 	%r34, %r15, %r20, %r12;
	mul.wide.s32 	%rd15, %r34, 4;
	add.s64 	%rd16, %rd2, %rd15;
	st.global.f32 	[%rd16], %f6;
$L__BB1_12:
	setp.ge.s32 	%p19, %r12, %r20;
	add.s32 	%r16, %r13, 16;
	setp.ge.s32 	%p20, %r16, %r18;
	or.pred  	%p21, %p19, %p20;
	@%p21 bra 	$L__BB1_14;
	ld.shared.f32 	%f7, [%r14+64];
	mad.lo.s32 	%r35, %r16, %r20, %r12;
	mul.wide.s32 	%rd17, %r35, 4;
	add.s64 	%rd18, %rd2, %rd17;
	st.global.f32 	[%rd18], %f7;
$L__BB1_14:
	setp.ge.s32 	%p22, %r12, %r20;
	add.s32 	%r17, %r13, 24;
	setp.ge.s32 	%p23, %r17, %r18;
	or.pred  	%p24, %p22, %p23;
	@%p24 bra 	$L__BB1_16;
	ld.shared.f32 	%f8, [%r14+96];
	mad.lo.s32 	%r36, %r17, %r20, %r12;
	mul.wide.s32 	%rd19, %r36, 4;
	add.s64 	%rd20, %rd2, %rd19;
	st.global.f32 	[%rd20], %f8;
$L__BB1_16:
	ret;

}
	// .globl	_Z19transpose_optimizedPfPKfii
.visible .entry _Z19transpose_optimizedPfPKfii(
	.param .u64 .ptr .align 1 _Z19transpose_optimizedPfPKfii_param_0,
	.param .u64 .ptr .align 1 _Z19transpose_optimizedPfPKfii_param_1,
	.param .u32 _Z19transpose_optimizedPfPKfii_param_2,
	.param .u32 _Z19transpose_optimizedPfPKfii_param_3
)
{
	.reg .pred 	%p<25>;
	.reg .b32 	%r<37>;
	.reg .b32 	%f<9>;
	.reg .b64 	%rd<21>;
	// demoted variable
	.shared .align 4 .b8 _ZZ19transpose_optimizedPfPKfiiE4tile[4224];
	ld.param.u64 	%rd3, [_Z19transpose_optimizedPfPKfii_param_0];
	ld.param.u64 	%rd4, [_Z19transpose_optimizedPfPKfii_param_1];
	ld.param.u32 	%r18, [_Z19transpose_optimizedPfPKfii_param_2];
	ld.param.u32 	%r20, [_Z19transpose_optimizedPfPKfii_param_3];
	cvta.to.global.u64 	%rd1, %rd4;
	cvta.to.global.u64 	%rd2, %rd3;
	mov.u32 	%r21, %ctaid.x;
	shl.b32 	%r1, %r21, 5;
	mov.u32 	%r2, %tid.x;
	add.s32 	%r3, %r1, %r2;
	mov.u32 	%r22, %ctaid.y;
	shl.b32 	%r4, %r22, 5;
	mov.u32 	%r5, %tid.y;
	add.s32 	%r23, %r4, %r5;
	setp.ge.s32 	%p1, %r3, %r18;
	shl.b32 	%r24, %r2, 2;
	mov.u32 	%r25, _ZZ19transpose_optimizedPfPKfiiE4tile;
	add.s32 	%r7, %r25, %r24;
	setp.ge.s32 	%p2, %r23, %r20;
	mad.lo.s32 	%r8, %r5, 132, %r7;
	or.pred  	%p3, %p1, %p2;
	@%p3 bra 	$L__BB2_2;
	mad.lo.s32 	%r26, %r23, %r18, %r3;
	mul.wide.s32 	%rd5, %r26, 4;
	add.s64 	%rd6, %rd1, %rd5;
	ld.global.f32 	%f1, [%rd6];
	st.shared.f32 	[%r8], %f1;
$L__BB2_2:
	setp.ge.s32 	%p4, %r3, %r18;
	add.s32 	%r9, %r23, 8;
	setp.ge.s32 	%p5, %r9, %r20;
	or.pred  	%p6, %p4, %p5;
	@%p6 bra 	$L__BB2_4;
	mad.lo.s32 	%r27, %r9, %r18, %r3;
	mul.wide.s32 	%rd7, %r27, 4;
	add.s64 	%rd8, %rd1, %rd7;
	ld.global.f32 	%f2, [%rd8];
	st.shared.f32 	[%r8+1056], %f2;
$L__BB2_4:
	setp.ge.s32 	%p7, %r3, %r18;
	add.s32 	%r10, %r23, 16;
	setp.ge.s32 	%p8, %r10, %r20;
	or.pred  	%p9, %p7, %p8;
	@%p9 bra 	$L__BB2_6;
	mad.lo.s32 	%r28, %r10, %r18, %r3;
	mul.wide.s32 	%rd9, %r28, 4;
	add.s64 	%rd10, %rd1, %rd9;
	ld.global.f32 	%f3, [%rd10];
	st.shared.f32 	[%r8+2112], %f3;
$L__BB2_6:
	setp.ge.s32 	%p10, %r3, %r18;
	add.s32 	%r11, %r23, 24;
	setp.ge.s32 	%p11, %r11, %r20;
	or.pred  	%p12, %p10, %p11;
	@%p12 bra 	$L__BB2_8;
	mad.lo.s32 	%r29, %r11, %r18, %r3;
	mul.wide.s32 	%rd11, %r29, 4;
	add.s64 	%rd12, %rd1, %rd11;
	ld.global.f32 	%f4, [%rd12];
	st.shared.f32 	[%r8+3168], %f4;
$L__BB2_8:
	bar.sync 	0;
	add.s32 	%r12, %r4, %r2;
	add.s32 	%r13, %r1, %r5;
	setp.ge.s32 	%p13, %r12, %r20;
	shl.b32 	%r30, %r2, 7;
	add.s32 	%r31, %r7, %r30;
	setp.ge.s32 	%p14, %r13, %r18;
	shl.b32 	%r32, %r5, 2;
	add.s32 	%r14, %r31, %r32;
	or.pred  	%p15, %p13, %p14;
	@%p15 bra 	$L__BB2_10;
	ld.shared.f32 	%f5, [%r14];
	mad.lo.s32 	%r33, %r13, %r20, %r12;
	mul.wide.s32 	%rd13, %r33, 4;
	add.s64 	%rd14, %rd2, %rd13;
	st.global.f32 	[%rd14], %f5;
$L__BB2_10:
	setp.ge.s32 	%p16, %r12, %r20;
	add.s32 	%r15, %r13, 8;
	setp.ge.s32 	%p17, %r15, %r18;
	or.pred  	%p18, %p16, %p17;
	@%p18 bra 	$L__BB2_12;
	ld.shared.f32 	%f6, [%r14+32];
	mad.lo.s32 	%r34, %r15, %r20, %r12;
	mul.wide.s32 	%rd15, %r34, 4;
	add.s64 	%rd16, %rd2, %rd15;
	st.global.f32 	[%rd16], %f6;
$L__BB2_12:
	setp.ge.s32 	%p19, %r12, %r20;
	add.s32 	%r16, %r13, 16;
	setp.ge.s32 	%p20, %r16, %r18;
	or.pred  	%p21, %p19, %p20;
	@%p21 bra 	$L__BB2_14;
	ld.shared.f32 	%f7, [%r14+64];
	mad.lo.s32 	%r35, %r16, %r20, %r12;
	mul.wide.s32 	%rd17, %r35, 4;
	add.s64 	%rd18, %rd2, %rd17;
	st.global.f32 	[%rd18], %f7;
$L__BB2_14:
	setp.ge.s32 	%p22, %r12, %r20;
	add.s32 	%r17, %r13, 24;
	setp.ge.s32 	%p23, %r17, %r18;
	or.pred  	%p24, %p22, %p23;
	@%p24 bra 	$L__BB2_16;
	ld.shared.f32 	%f8, [%r14+96];
	mad.lo.s32 	%r36, %r17, %r20, %r12;
	mul.wide.s32 	%rd19, %r36, 4;
	add.s64 	%rd20, %rd2, %rd19;
	st.global.f32 	[%rd20], %f8;
$L__BB2_16:
	ret;

}


// ===== COMPILED SASS (sm_100) =====

	.target	sm_100

	.elftype	@"ET_EXEC"


//--------------------- .note.nv.tkinfo           --------------------------
	.section	.note.nv.tkinfo,"",@"SHT_NOTE"
	.sectionflags	@"SHF_NOTE_NV_TKINFO"
	.tkinfo
        /*0018*/ 	.word	0x00000002
        /*0030*/ 	.string	""
        /*0030*/ 	.string	"ptxas"
        /*0030*/ 	.string	"Cuda compilation tools, release 13.0, V13.0.88"
        /*0030*/ 	.string	"Build cuda_13.0.r13.0/compiler.36424714_0"
        /*0030*/ 	.string	"-arch sm_100 -m 64 "



//--------------------- .note.nv.cuinfo           --------------------------
	.section	.note.nv.cuinfo,"",@"SHT_NOTE"
	.sectionflags	@"SHF_NOTE_NV_CUINFO"
        /*0018*/ 	.short	0x0002
        /*001a*/ 	.short	0x0064
        /*001c*/ 	.short	0x0082
	.zero		2


//--------------------- .nv.info                  --------------------------
	.section	.nv.info,"",@"SHT_CUDA_INFO"
	.align	4


	//----- nvinfo : EIATTR_REGCOUNT
	.align		4
        /*0000*/ 	.byte	0x04, 0x2f
        /*0002*/ 	.short	(.L_1 - .L_0)
	.align		4
.L_0:
        /*0004*/ 	.word	index@(_Z15transpose_naivePfPKfii)
        /*0008*/ 	.word	0x00000012


	//----- nvinfo : EIATTR_FRAME_SIZE
	.align		4
.L_1:
        /*000c*/ 	.byte	0x04, 0x11
        /*000e*/ 	.short	(.L_3 - .L_2)
	.align		4
.L_2:
        /*0010*/ 	.word	index@(_Z15transpose_naivePfPKfii)
        /*0014*/ 	.word	0x00000000


	//----- nvinfo : EIATTR_REGCOUNT
	.align		4
.L_3:
        /*0018*/ 	.byte	0x04, 0x2f
        /*001a*/ 	.short	(.L_5 - .L_4)
	.align		4
.L_4:
        /*001c*/ 	.word	index@(_Z15transpose_tiledPfPKfii)
        /*0020*/ 	.word	0x00000019


	//----- nvinfo : EIATTR_FRAME_SIZE
	.align		4
.L_5:
        /*0024*/ 	.byte	0x04, 0x11
        /*0026*/ 	.short	(.L_7 - .L_6)
	.align		4
.L_6:
        /*0028*/ 	.word	index@(_Z15transpose_tiledPfPKfii)
        /*002c*/ 	.word	0x00000000


	//----- nvinfo : EIATTR_REGCOUNT
	.align		4
.L_7:
        /*0030*/ 	.byte	0x04, 0x2f
        /*0032*/ 	.short	(.L_9 - .L_8)
	.align		4
.L_8:
        /*0034*/ 	.word	index@(_Z19transpose_optimizedPfPKfii)
        /*0038*/ 	.word	0x00000019


	//----- nvinfo : EIATTR_FRAME_SIZE
	.align		4
.L_9:
        /*003c*/ 	.byte	0x04, 0x11
        /*003e*/ 	.short	(.L_11 - .L_10)
	.align		4
.L_10:
        /*0040*/ 	.word	index@(_Z19transpose_optimizedPfPKfii)
        /*0044*/ 	.word	0x00000000


	//----- nvinfo : EIATTR_MIN_STACK_SIZE
	.align		4
.L_11:
        /*0048*/ 	.byte	0x04, 0x12
        /*004a*/ 	.short	(.L_13 - .L_12)
	.align		4
.L_12:
        /*004c*/ 	.word	index@(_Z19transpose_optimizedPfPKfii)
        /*0050*/ 	.word	0x00000000


	//----- nvinfo : EIATTR_MIN_STACK_SIZE
	.align		4
.L_13:
        /*0054*/ 	.byte	0x04, 0x12
        /*0056*/ 	.short	(.L_15 - .L_14)
	.align		4
.L_14:
        /*0058*/ 	.word	index@(_Z15transpose_tiledPfPKfii)
        /*005c*/ 	.word	0x00000000


	//----- nvinfo : EIATTR_MIN_STACK_SIZE
	.align		4
.L_15:
        /*0060*/ 	.byte	0x04, 0x12
        /*0062*/ 	.short	(.L_17 - .L_16)
	.align		4
.L_16:
        /*0064*/ 	.word	index@(_Z15transpose_naivePfPKfii)
        /*0068*/ 	.word	0x00000000
.L_17:


//--------------------- .nv.compat                --------------------------
	.section	.nv.compat,"",@"SHT_CUDA_COMPAT_INFO"
	.align	4
        /*0000*/ 	.byte	0x02, 0x09, 0x00, 0x00, 0x02, 0x02, 0x01, 0x00, 0x02, 0x05, 0x05, 0x00, 0x03, 0x07, 0x01, 0x01
        /*0010*/ 	.byte	0x02, 0x03, 0x00, 0x00, 0x02, 0x06, 0x01, 0x00, 0x04, 0x0b, 0x08, 0x00, 0x09, 0x00, 0x00, 0x00
        /*0020*/ 	.byte	0x00, 0x00, 0x00, 0x00


//--------------------- .nv.info._Z19transpose_optimizedPfPKfii --------------------------
	.section	.nv.info._Z19transpose_optimizedPfPKfii,"",@"SHT_CUDA_INFO"
	.sectionflags	@""
	.align	4


	//----- nvinfo : EIATTR_CUDA_API_VERSION
	.align		4
        /*0000*/ 	.byte	0x04, 0x37
        /*0002*/ 	.short	(.L_19 - .L_18)
.L_18:
        /*0004*/ 	.word	0x00000082


	//----- nvinfo : EIATTR_KPARAM_INFO
	.align		4
.L_19:
        /*0008*/ 	.byte	0x04, 0x17
        /*000a*/ 	.short	(.L_21 - .L_20)
.L_20:
        /*000c*/ 	.word	0x00000000
        /*0010*/ 	.short	0x0003
        /*0012*/ 	.short	0x0014
        /*0014*/ 	.byte	0x00, 0xf0, 0x11, 0x00


	//----- nvinfo : EIATTR_KPARAM_INFO
	.align		4
.L_21:
        /*0018*/ 	.byte	0x04, 0x17
        /*001a*/ 	.short	(.L_23 - .L_22)
.L_22:
        /*001c*/ 	.word	0x00000000
        /*0020*/ 	.short	0x0002
        /*0022*/ 	.short	0x0010
        /*0024*/ 	.byte	0x00, 0xf0, 0x11, 0x00


	//----- nvinfo : EIATTR_KPARAM_INFO
	.align		4
.L_23:
        /*0028*/ 	.byte	0x04, 0x17
        /*002a*/ 	.short	(.L_25 - .L_24)
.L_24:
        /*002c*/ 	.word	0x00000000
        /*0030*/ 	.short	0x0001
        /*0032*/ 	.short	0x0008
        /*0034*/ 	.byte	0x00, 0xf5, 0x21, 0x00


	//----- nvinfo : EIATTR_KPARAM_INFO
	.align		4
.L_25:
        /*0038*/ 	.byte	0x04, 0x17
        /*003a*/ 	.short	(.L_27 - .L_26)
.L_26:
        /*003c*/ 	.word	0x00000000
        /*0040*/ 	.short	0x0000
        /*0042*/ 	.short	0x0000
        /*0044*/ 	.byte	0x00, 0xf5, 0x21, 0x00


	//----- nvinfo : EIATTR_SPARSE_MMA_MASK
	.align		4
.L_27:
        /*0048*/ 	.byte	0x03, 0x50
        /*004a*/ 	.short	0x0000


	//----- nvinfo : EIATTR_MAXREG_COUNT
	.align		4
        /*004c*/ 	.byte	0x03, 0x1b
        /*004e*/ 	.short	0x00ff


	//----- nvinfo : EIATTR_NUM_BARRIERS
	.align		4
        /*0050*/ 	.byte	0x02, 0x4c
        /*0052*/ 	.byte	0x01
	.zero		1


	//----- nvinfo : EIATTR_MERCURY_ISA_VERSION
	.align		4
        /*0054*/ 	.byte	0x03, 0x5f
        /*0056*/ 	.short	0x0101


	//----- nvinfo : EIATTR_VRC_CTA_INIT_COUNT
	.align		4
        /*0058*/ 	.byte	0x02, 0x4a
	.zero		1
	.zero		1


	//----- nvinfo : EIATTR_EXIT_INSTR_OFFSETS
	.align		4
        /*005c*/ 	.byte	0x04, 0x1c
        /*005e*/ 	.short	(.L_29 - .L_28)


	//   ....[0]....
.L_28:
        /*0060*/ 	.word	0x000004c0


	//   ....[1]....
        /*0064*/ 	.word	0x00000520


	//----- nvinfo : EIATTR_CBANK_PARAM_SIZE
	.align		4
.L_29:
        /*0068*/ 	.byte	0x03, 0x19
        /*006a*/ 	.short	0x0018


	//----- nvinfo : EIATTR_PARAM_CBANK
	.align		4
        /*006c*/ 	.byte	0x04, 0x0a
        /*006e*/ 	.short	(.L_31 - .L_30)
	.align		4
.L_30:
        /*0070*/ 	.word	index@(.nv.constant0._Z19transpose_optimizedPfPKfii)
        /*0074*/ 	.short	0x0380
        /*0076*/ 	.short	0x0018


	//----- nvinfo : EIATTR_SW_WAR
	.align		4
.L_31:
        /*0078*/ 	.byte	0x04, 0x36
        /*007a*/ 	.short	(.L_33 - .L_32)
.L_32:
        /*007c*/ 	.word	0x00000008
.L_33:


//--------------------- .nv.info._Z15transpose_tiledPfPKfii --------------------------
	.section	.nv.info._Z15transpose_tiledPfPKfii,"",@"SHT_CUDA_INFO"
	.sectionflags	@""
	.align	4


	//----- nvinfo : EIATTR_CUDA_API_VERSION
	.align		4
        /*0000*/ 	.byte	0x04, 0x37
        /*0002*/ 	.short	(.L_35 - .L_34)
.L_34:
        /*0004*/ 	.word	0x00000082


	//----- nvinfo : EIATTR_KPARAM_INFO
	.align		4
.L_35:
        /*0008*/ 	.byte	0x04, 0x17
        /*000a*/ 	.short	(.L_37 - .L_36)
.L_36:
        /*000c*/ 	.word	0x00000000
        /*0010*/ 	.short	0x0003
        /*0012*/ 	.short	0x0014
        /*0014*/ 	.byte	0x00, 0xf0, 0x11, 0x00


	//----- nvinfo : EIATTR_KPARAM_INFO
	.align		4
.L_37:
        /*0018*/ 	.byte	0x04, 0x17
        /*001a*/ 	.short	(.L_39 - .L_38)
.L_38:
        /*001c*/ 	.word	0x00000000
        /*0020*/ 	.short	0x0002
        /*0022*/ 	.short	0x0010
        /*0024*/ 	.byte	0x00, 0xf0, 0x11, 0x00


	//----- nvinfo : EIATTR_KPARAM_INFO
	.align		4
.L_39:
        /*0028*/ 	.byte	0x04, 0x17
        /*002a*/ 	.short	(.L_41 - .L_40)
.L_40:
        /*002c*/ 	.word	0x00000000
        /*0030*/ 	.short	0x0001
        /*0032*/ 	.short	0x0008
        /*0034*/ 	.byte	0x00, 0xf5, 0x21, 0x00


	//----- nvinfo : EIATTR_KPARAM_INFO
	.align		4
.L_41:
        /*0038*/ 	.byte	0x04, 0x17
        /*003a*/ 	.short	(.L_43 - .L_42)
.L_42:
        /*003c*/ 	.word	0x00000000
        /*0040*/ 	.short	0x0000
        /*0042*/ 	.short	0x0000
        /*0044*/ 	.byte	0x00, 0xf5, 0x21, 0x00


	//----- nvinfo : EIATTR_SPARSE_MMA_MASK
	.align		4
.L_43:
        /*0048*/ 	.byte	0x03, 0x50
        /*004a*/ 	.short	0x0000


	//----- nvinfo : EIATTR_MAXREG_COUNT
	.align		4
        /*004c*/ 	.byte	0x03, 0x1b
        /*004e*/ 	.short	0x00ff


	//----- nvinfo : EIATTR_NUM_BARRIERS
	.align		4
        /*0050*/ 	.byte	0x02, 0x4c
        /*0052*/ 	.byte	0x01
	.zero		1


	//----- nvinfo : EIATTR_MERCURY_ISA_VERSION
	.align		4
        /*0054*/ 	.byte	0x03, 0x5f
        /*0056*/ 	.short	0x0101


	//----- nvinfo : EIATTR_VRC_CTA_INIT_COUNT
	.align		4
        /*0058*/ 	.byte	0x02, 0x4a
	.zero		1
	.zero		1


	//----- nvinfo : EIATTR_EXIT_INSTR_OFFSETS
	.align		4
        /*005c*/ 	.byte	0x04, 0x1c
        /*005e*/ 	.short	(.L_45 - .L_44)


	//   ....[0]....
.L_44:
        /*0060*/ 	.word	0x000004c0


	//   ....[1]....
        /*0064*/ 	.word	0x00000520


	//----- nvinfo : EIATTR_CBANK_PARAM_SIZE
	.align		4
.L_45:
        /*0068*/ 	.byte	0x03, 0x19
        /*006a*/ 	.short	0x0018


	//----- nvinfo : EIATTR_PARAM_CBANK
	.align		4
        /*006c*/ 	.byte	0x04, 0x0a
        /*006e*/ 	.short	(.L_47 - .L_46)
	.align		4
.L_46:
        /*0070*/ 	.word	index@(.nv.constant0._Z15transpose_tiledPfPKfii)
        /*0074*/ 	.short	0x0380
        /*0076*/ 	.short	0x0018


	//----- nvinfo : EIATTR_SW_WAR
	.align		4
.L_47:
        /*0078*/ 	.byte	0x04, 0x36
        /*007a*/ 	.short	(.L_49 - .L_48)
.L_48:
        /*007c*/ 	.word	0x00000008
.L_49:


//--------------------- .nv.info._Z15transpose_naivePfPKfii --------------------------
	.section	.nv.info._Z15transpose_naivePfPKfii,"",@"SHT_CUDA_INFO"
	.sectionflags	@""
	.align	4


	//----- nvinfo : EIATTR_CUDA_API_VERSION
	.align		4
        /*0000*/ 	.byte	0x04, 0x37
        /*0002*/ 	.short	(.L_51 - .L_50)
.L_50:
        /*0004*/ 	.word	0x00000082


	//----- nvinfo : EIATTR_KPARAM_INFO
	.align		4
.L_51:
        /*0008*/ 	.byte	0x04, 0x17
        /*000a*/ 	.short	(.L_53 - .L_52)
.L_52:
        /*000c*/ 	.word	0x00000000
        /*0010*/ 	.short	0x0003
        /*0012*/ 	.short	0x0014
        /*0014*/ 	.byte	0x00, 0xf0, 0x11, 0x00


	//----- nvinfo : EIATTR_KPARAM_INFO
	.align		4
.L_53:
        /*0018*/ 	.byte	0x04, 0x17
        /*001a*/ 	.short	(.L_55 - .L_54)
.L_54:
        /*001c*/ 	.word	0x00000000
        /*0020*/ 	.short	0x0002
        /*0022*/ 	.short	0x0010
        /*0024*/ 	.byte	0x00, 0xf0, 0x11, 0x00


	//----- nvinfo : EIATTR_KPARAM_INFO
	.align		4
.L_55:
        /*0028*/ 	.byte	0x04, 0x17
        /*002a*/ 	.short	(.L_57 - .L_56)
.L_56:
        /*002c*/ 	.word	0x00000000
        /*0030*/ 	.short	0x0001
        /*0032*/ 	.short	0x0008
        /*0034*/ 	.byte	0x00, 0xf5, 0x21, 0x00


	//----- nvinfo : EIATTR_KPARAM_INFO
	.align		4
.L_57:
        /*0038*/ 	.byte	0x04, 0x17
        /*003a*/ 	.short	(.L_59 - .L_58)
.L_58:
        /*003c*/ 	.word	0x00000000
        /*0040*/ 	.short	0x0000
        /*0042*/ 	.short	0x0000
        /*0044*/ 	.byte	0x00, 0xf5, 0x21, 0x00


	//----- nvinfo : EIATTR_SPARSE_MMA_MASK
	.align		4
.L_59:
        /*0048*/ 	.byte	0x03, 0x50
        /*004a*/ 	.short	0x0000


	//----- nvinfo : EIATTR_MAXREG_COUNT
	.align		4
        /*004c*/ 	.byte	0x03, 0x1b
        /*004e*/ 	.short	0x00ff


	//----- nvinfo : EIATTR_MERCURY_ISA_VERSION
	.align		4
        /*0050*/ 	.byte	0x03, 0x5f
        /*0052*/ 	.short	0x0101


	//----- nvinfo : EIATTR_VRC_CTA_INIT_COUNT
	.align		4
        /*0054*/ 	.byte	0x02, 0x4a
	.zero		1
	.zero		1


	//----- nvinfo : EIATTR_EXIT_INSTR_OFFSETS
	.align		4
        /*0058*/ 	.byte	0x04, 0x1c
        /*005a*/ 	.short	(.L_61 - .L_60)


	//   ....[0]....
.L_60:
        /*005c*/ 	.word	0x000002f0


	//   ....[1]....
        /*0060*/ 	.word	0x00000350


	//----- nvinfo : EIATTR_CRS_STACK_SIZE
	.align		4
.L_61:
        /*0064*/ 	.byte	0x04, 0x1e
        /*0066*/ 	.short	(.L_63 - .L_62)
.L_62:
        /*0068*/ 	.word	0x00000000


	//----- nvinfo : EIATTR_CBANK_PARAM_SIZE
	.align		4
.L_63:
        /*006c*/ 	.byte	0x03, 0x19
        /*006e*/ 	.short	0x0018


	//----- nvinfo : EIATTR_PARAM_CBANK
	.align		4
        /*0070*/ 	.byte	0x04, 0x0a
        /*0072*/ 	.short	(.L_65 - .L_64)
	.align		4
.L_64:
        /*0074*/ 	.word	index@(.nv.constant0._Z15transpose_naivePfPKfii)
        /*0078*/ 	.short	0x0380
        /*007a*/ 	.short	0x0018


	//----- nvinfo : EIATTR_SW_WAR
	.align		4
.L_65:
        /*007c*/ 	.byte	0x04, 0x36
        /*007e*/ 	.short	(.L_67 - .L_66)
.L_66:
        /*0080*/ 	.word	0x00000008
.L_67:


//--------------------- .nv.callgraph             --------------------------
	.section	.nv.callgraph,"",@"SHT_CUDA_CALLGRAPH"
	.align	4
	.sectionentsize	8
	.align		4
        /*0000*/ 	.word	0x00000000
	.align		4
        /*0004*/ 	.word	0xffffffff
	.align		4
        /*0008*/ 	.word	0x00000000
	.align		4
        /*000c*/ 	.word	0xfffffffe
	.align		4
        /*0010*/ 	.word	0x00000000
	.align		4
        /*0014*/ 	.word	0xfffffffd
	.align		4
        /*0018*/ 	.word	0x00000000
	.align		4
        /*001c*/ 	.word	0xfffffffc


//--------------------- .text._Z19transpose_optimizedPfPKfii --------------------------
	.section	.text._Z19transpose_optimizedPfPKfii,"ax",@progbits
	.align	128
        .global         _Z19transpose_optimizedPfPKfii
        .type           _Z19transpose_optimizedPfPKfii,@function
        .size           _Z19transpose_optimizedPfPKfii,(.L_x_5 - _Z19transpose_optimizedPfPKfii)
        .other          _Z19transpose_optimizedPfPKfii,@"STO_CUDA_ENTRY STV_DEFAULT"
_Z19transpose_optimizedPfPKfii:
.text._Z19transpose_optimizedPfPKfii:
[----:B------:R-:W-:Y:S01]  /*0000*/  LDC R1, c[0x0][0x37c] ;  /* 0x0000df00ff017b82 */ /* 0x000fe20000000800 */
[----:B------:R-:W0:Y:S01]  /*0010*/  S2R R0, SR_TID.Y ;  /* 0x0000000000007919 */ /* 0x000e220000002200 */
[----:B------:R-:W1:Y:S01]  /*0020*/  LDCU.64 UR8, c[0x0][0x390] ;  /* 0x00007200ff0877ac */ /* 0x000e620008000a00 */
[----:B------:R-:W0:Y:S01]  /*0030*/  S2R R7, SR_CTAID.Y ;  /* 0x0000000000077919 */ /* 0x000e220000002600 */
[----:B------:R-:W2:Y:S01]  /*0040*/  LDCU.64 UR6, c[0x0][0x358] ;  /* 0x00006b00ff0677ac */ /* 0x000ea20008000a00 */
[----:B------:R-:W3:Y:S01]  /*0050*/  S2R R13, SR_CTAID.X ;  /* 0x00000000000d7919 */ /* 0x000ee20000002500 */
[----:B------:R-:W3:Y:S01]  /*0060*/  S2R R6, SR_TID.X ;  /* 0x0000000000067919 */ /* 0x000ee20000002100 */
[----:B0-----:R-:W-:-:S04]  /*0070*/  IMAD R15, R7, 0x20, R0 ;  /* 0x00000020070f7824 */ /* 0x001fc800078e0200 */
[C---:B------:R-:W-:Y:S01]  /*0080*/  VIADD R19, R15.reuse, 0x10 ;  /* 0x000000100f137836 */ /* 0x040fe20000000000 */
[C---:B------:R-:W-:Y:S02]  /*0090*/  IADD3 R17, PT, PT, R15.reuse, 0x8, RZ ;  /* 0x000000080f117810 */ /* 0x040fe40007ffe0ff */
[----:B------:R-:W-:Y:S01]  /*00a0*/  IADD3 R21, PT, PT, R15, 0x18, RZ ;  /* 0x000000180f157810 */ /* 0x000fe20007ffe0ff */
[----:B---3--:R-:W-:Y:S01]  /*00b0*/  IMAD R12, R13, 0x20, R6 ;  /* 0x000000200d0c7824 */ /* 0x008fe200078e0206 */
[----:B-1----:R-:W-:Y:S02]  /*00c0*/  ISETP.GE.AND P0, PT, R15, UR9, PT ;  /* 0x000000090f007c0c */ /* 0x002fe4000bf06270 */
[----:B------:R-:W-:Y:S02]  /*00d0*/  ISETP.GE.AND P3, PT, R17, UR9, PT ;  /* 0x0000000911007c0c */ /* 0x000fe4000bf66270 */
[----:B------:R-:W-:Y:S02]  /*00e0*/  ISETP.GE.AND P2, PT, R19, UR9, PT ;  /* 0x0000000913007c0c */ /* 0x000fe4000bf46270 */
[----:B------:R-:W-:-:S02]  /*00f0*/  ISETP.GE.AND P1, PT, R21, UR9, PT ;  /* 0x0000000915007c0c */ /* 0x000fc4000bf26270 */
[C---:B------:R-:W-:Y:S02]  /*0100*/  ISETP.GE.OR P0, PT, R12.reuse, UR8, P0 ;  /* 0x000000080c007c0c */ /* 0x040fe40008706670 */
[C---:B------:R-:W-:Y:S02]  /*0110*/  ISETP.GE.OR P3, PT, R12.reuse, UR8, P3 ;  /* 0x000000080c007c0c */ /* 0x040fe40009f66670 */
[C---:B------:R-:W-:Y:S02]  /*0120*/  ISETP.GE.OR P2, PT, R12.reuse, UR8, P2 ;  /* 0x000000080c007c0c */ /* 0x040fe40009746670 */
[----:B------:R-:W-:-:S07]  /*0130*/  ISETP.GE.OR P1, PT, R12, UR8, P1 ;  /* 0x000000080c007c0c */ /* 0x000fce0008f26670 */
[----:B------:R-:W0:Y:S01]  /*0140*/  @!P0 LDC.64 R10, c[0x0][0x388] ;  /* 0x0000e200ff0a8b82 */ /* 0x000e220000000a00 */
[--C-:B------:R-:W-:Y:S02]  /*0150*/  @!P0 IMAD R15, R15, UR8, R12.reuse ;  /* 0x000000080f0f8c24 */ /* 0x100fe4000f8e020c */
[--C-:B------:R-:W-:Y:S02]  /*0160*/  @!P3 IMAD R17, R17, UR8, R12.reuse ;  /* 0x000000081111bc24 */ /* 0x100fe4000f8e020c */
[--C-:B------:R-:W-:Y:S02]  /*0170*/  @!P2 IMAD R19, R19, UR8, R12.reuse ;  /* 0x000000081313ac24 */ /* 0x100fe4000f8e020c */
[----:B------:R-:W-:Y:S01]  /*0180*/  @!P1 IMAD R21, R21, UR8, R12 ;  /* 0x0000000815159c24 */ /* 0x000fe2000f8e020c */
[----:B------:R-:W1:Y:S08]  /*0190*/  @!P3 LDC.64 R8, c[0x0][0x388] ;  /* 0x0000e200ff08bb82 */ /* 0x000e700000000a00 */
[----:B------:R-:W3:Y:S08]  /*01a0*/  @!P2 LDC.64 R4, c[0x0][0x388] ;  /* 0x0000e200ff04ab82 */ /* 0x000ef00000000a00 */
[----:B------:R-:W4:Y:S01]  /*01b0*/  @!P1 LDC.64 R2, c[0x0][0x388] ;  /* 0x0000e200ff029b82 */ /* 0x000f220000000a00 */
[----:B0-----:R-:W-:-:S06]  /*01c0*/  @!P0 IMAD.WIDE R10, R15, 0x4, R10 ;  /* 0x000000040f0a8825 */ /* 0x001fcc00078e020a */
[----:B--2---:R0:W2:Y:S01]  /*01d0*/  @!P0 LDG.E R10, desc[UR6][R10.64] ;  /* 0x000000060a0a8981 */ /* 0x0040a2000c1e1900 */
[----:B-1----:R-:W-:-:S05]  /*01e0*/  @!P3 IMAD.WIDE R8, R17, 0x4, R8 ;  /* 0x000000041108b825 */ /* 0x002fca00078e0208 */
[----:B------:R-:W5:Y:S01]  /*01f0*/  @!P3 LDG.E R12, desc[UR6][R8.64] ;  /* 0x00000006080cb981 */ /* 0x000f62000c1e1900 */
[----:B---3--:R-:W-:-:S05]  /*0200*/  @!P2 IMAD.WIDE R4, R19, 0x4, R4 ;  /* 0x000000041304a825 */ /* 0x008fca00078e0204 */
[----:B------:R-:W3:Y:S01]  /*0210*/  @!P2 LDG.E R14, desc[UR6][R4.64] ;  /* 0x00000006040ea981 */ /* 0x000ee2000c1e1900 */
[----:B----4-:R-:W-:-:S05]  /*0220*/  @!P1 IMAD.WIDE R2, R21, 0x4, R2 ;  /* 0x0000000415029825 */ /* 0x010fca00078e0202 */
[----:B------:R1:W4:Y:S01]  /*0230*/  @!P1 LDG.E R16, desc[UR6][R2.64] ;  /* 0x0000000602109981 */ /* 0x000322000c1e1900 */
[----:B------:R-:W0:Y:S01]  /*0240*/  S2UR UR5, SR_CgaCtaId ;  /* 0x00000000000579c3 */ /* 0x000e220000008800 */
[----:B------:R-:W-:Y:S01]  /*0250*/  UMOV UR4, 0x400 ;  /* 0x0000040000047882 */ /* 0x000fe20000000000 */
[----:B------:R-:W-:Y:S01]  /*0260*/  IMAD R18, R13, 0x20, R0 ;  /* 0x000000200d127824 */ /* 0x000fe200078e0200 */
[----:B0-----:R-:W-:-:S06]  /*0270*/  ULEA UR4, UR5, UR4, 0x18 ;  /* 0x0000000405047291 */ /* 0x001fcc000f8ec0ff */
[----:B------:R-:W-:-:S05]  /*0280*/  LEA R11, R6, UR4, 0x2 ;  /* 0x00000004060b7c11 */ /* 0x000fca000f8e10ff */
[--C-:B-1----:R-:W-:Y:S02]  /*0290*/  IMAD R3, R6, 0x80, R11.reuse ;  /* 0x0000008006037824 */ /* 0x102fe400078e020b */
[----:B------:R-:W-:Y:S02]  /*02a0*/  IMAD R11, R0, 0x84, R11 ;  /* 0x00000084000b7824 */ /* 0x000fe400078e020b */
[C---:B------:R-:W-:Y:S01]  /*02b0*/  VIADD R20, R18.reuse, 0x8 ;  /* 0x0000000812147836 */ /* 0x040fe20000000000 */
[C---:B------:R-:W-:Y:S02]  /*02c0*/  IADD3 R22, PT, PT, R18.reuse, 0x10, RZ ;  /* 0x0000001012167810 */ /* 0x040fe40007ffe0ff */
[----:B------:R-:W-:Y:S02]  /*02d0*/  LEA R7, R7, R6, 0x5 ;  /* 0x0000000607077211 */ /* 0x000fe400078e28ff */
[----:B------:R-:W-:Y:S02]  /*02e0*/  ISETP.GE.AND P5, PT, R18, UR8, PT ;  /* 0x0000000812007c0c */ /* 0x000fe4000bfa6270 */
[----:B------:R-:W-:-:S02]  /*02f0*/  ISETP.GE.AND P6, PT, R20, UR8, PT ;  /* 0x0000000814007c0c */ /* 0x000fc4000bfc6270 */
[----:B------:R-:W-:Y:S02]  /*0300*/  ISETP.GE.AND P4, PT, R22, UR8, PT ;  /* 0x0000000816007c0c */ /* 0x000fe4000bf86270 */
[C---:B------:R-:W-:Y:S02]  /*0310*/  ISETP.GE.OR P5, PT, R7.reuse, UR9, P5 ;  /* 0x0000000907007c0c */ /* 0x040fe4000afa6670 */
[C---:B------:R-:W-:Y:S02]  /*0320*/  ISETP.GE.OR P6, PT, R7.reuse, UR9, P6 ;  /* 0x0000000907007c0c */ /* 0x040fe4000b7c6670 */
[----:B------:R-:W-:Y:S02]  /*0330*/  ISETP.GE.OR P4, PT, R7, UR9, P4 ;  /* 0x0000000907007c0c */ /* 0x000fe4000a786670 */
[----:B------:R-:W-:-:S07]  /*0340*/  LEA R0, R0, R3, 0x2 ;  /* 0x0000000300007211 */ /* 0x000fce00078e10ff */
[----:B------:R-:W0:Y:S08]  /*0350*/  @!P5 LDC.64 R8, c[0x0][0x380] ;  /* 0x0000e000ff08db82 */ /* 0x000e300000000a00 */
[----:B------:R-:W1:Y:S08]  /*0360*/  @!P6 LDC.64 R4, c[0x0][0x380] ;  /* 0x0000e000ff04eb82 */ /* 0x000e700000000a00 */
[----:B------:R-:W1:Y:S01]  /*0370*/  @!P4 LDC.64 R2, c[0x0][0x380] ;  /* 0x0000e000ff02cb82 */ /* 0x000e620000000a00 */
[C---:B------:R-:W-:Y:S01]  /*0380*/  IADD3 R6, PT, PT, R18.reuse, 0x18, RZ ;  /* 0x0000001812067810 */ /* 0x040fe20007ffe0ff */
[----:B------:R-:W-:-:S02]  /*0390*/  @!P5 IMAD R15, R18, UR9, R7 ;  /* 0x00000009120fdc24 */ /* 0x000fc4000f8e0207 */
[----:B------:R-:W-:Y:S02]  /*03a0*/  @!P4 IMAD R21, R22, UR9, R7 ;  /* 0x000000091615cc24 */ /* 0x000fe4000f8e0207 */
[----:B0-----:R-:W-:-:S04]  /*03b0*/  @!P5 IMAD.WIDE R8, R15, 0x4, R8 ;  /* 0x000000040f08d825 */ /* 0x001fc800078e0208 */
[----:B-1----:R-:W-:Y:S01]  /*03c0*/  @!P4 IMAD.WIDE R2, R21, 0x4, R2 ;  /* 0x000000041502c825 */ /* 0x002fe200078e0202 */
[----:B--2---:R-:W-:Y:S04]  /*03d0*/  @!P0 STS [R11], R10 ;  /* 0x0000000a0b008388 */ /* 0x004fe80000000800 */
[----:B-----5:R-:W-:Y:S04]  /*03e0*/  @!P3 STS [R11+0x420], R12 ;  /* 0x0004200c0b00b388 */ /* 0x020fe80000000800 */
[----:B---3--:R-:W-:Y:S04]  /*03f0*/  @!P2 STS [R11+0x840], R14 ;  /* 0x0008400e0b00a388 */ /* 0x008fe80000000800 */
[----:B----4-:R0:W-:Y:S01]  /*0400*/  @!P1 STS [R11+0xc60], R16 ;  /* 0x000c60100b009388 */ /* 0x0101e20000000800 */
[----:B------:R-:W-:Y:S06]  /*0410*/  BAR.SYNC.DEFER_BLOCKING 0x0 ;  /* 0x0000000000007b1d */ /* 0x000fec0000010000 */
[----:B------:R-:W1:Y:S04]  /*0420*/  @!P5 LDS R13, [R0] ;  /* 0x00000000000dd984 */ /* 0x000e680000000800 */
[----:B------:R-:W2:Y:S04]  /*0430*/  @!P6 LDS R17, [R0+0x20] ;  /* 0x000020000011e984 */ /* 0x000ea80000000800 */
[----:B------:R-:W3:Y:S01]  /*0440*/  @!P4 LDS R19, [R0+0x40] ;  /* 0x000040000013c984 */ /* 0x000ee20000000800 */
[----:B------:R-:W-:Y:S01]  /*0450*/  ISETP.GE.AND P0, PT, R6, UR8, PT ;  /* 0x0000000806007c0c */ /* 0x000fe2000bf06270 */
[----:B0-----:R-:W-:-:S03]  /*0460*/  @!P6 IMAD R11, R20, UR9, R7 ;  /* 0x00000009140bec24 */ /* 0x001fc6000f8e0207 */
[----:B------:R-:W-:Y:S01]  /*0470*/  ISETP.GE.OR P0, PT, R7, UR9, P0 ;  /* 0x0000000907007c0c */ /* 0x000fe20008706670 */
[----:B------:R-:W-:Y:S01]  /*0480*/  @!P6 IMAD.WIDE R4, R11, 0x4, R4 ;  /* 0x000000040b04e825 */ /* 0x000fe200078e0204 */
[----:B-1----:R0:W-:Y:S04]  /*0490*/  @!P5 STG.E desc[UR6][R8.64], R13 ;  /* 0x0000000d0800d986 */ /* 0x0021e8000c101906 */
[----:B--2---:R0:W-:Y:S04]  /*04a0*/  @!P6 STG.E desc[UR6][R4.64], R17 ;  /* 0x000000110400e986 */ /* 0x0041e8000c101906 */
[----:B---3--:R0:W-:Y:S03]  /*04b0*/  @!P4 STG.E desc[UR6][R2.64], R19 ;  /* 0x000000130200c986 */ /* 0x0081e6000c101906 */
[----:B------:R-:W-:Y:S05]  /*04c0*/  @P0 EXIT ;  /* 0x000000000000094d */ /* 0x000fea0003800000 */
[----:B0-----:R-:W0:Y:S01]  /*04d0*/  LDS R5, [R0+0x60] ;  /* 0x0000600000057984 */ /* 0x001e220000000800 */
[----:B------:R-:W1:Y:S01]  /*04e0*/  LDC.64 R2, c[0x0][0x380] ;  /* 0x0000e000ff027b82 */ /* 0x000e620000000a00 */
[----:B------:R-:W-:-:S04]  /*04f0*/  IMAD R7, R6, UR9, R7 ;  /* 0x0000000906077c24 */ /* 0x000fc8000f8e0207 */
[----:B-1----:R-:W-:-:S05]  /*0500*/  IMAD.WIDE R2, R7, 0x4, R2 ;  /* 0x0000000407027825 */ /* 0x002fca00078e0202 */
[----:B0-----:R-:W-:Y:S01]  /*0510*/  STG.E desc[UR6][R2.64], R5 ;  /* 0x0000000502007986 */ /* 0x001fe2000c101906 */
[----:B------:R-:W-:Y:S05]  /*0520*/  EXIT ;  /* 0x000000000000794d */ /* 0x000fea0003800000 */
.L_x_0:
[----:B------:R-:W-:-:S00]  /*0530*/  BRA `(.L_x_0) ;  /* 0xfffffffc00fc7947 */ /* 0x000fc0000383ffff */
[----:B------:R-:W-:-:S00]  /*0540*/  NOP ;  /* 0x0000000000007918 */ /* 0x000fc00000000000 */
        /* <DEDUP_REMOVED lines=11> */
.L_x_5:


//--------------------- .text._Z15transpose_tiledPfPKfii --------------------------
	.section	.text._Z15transpose_tiledPfPKfii,"ax",@progbits
	.align	128
        .global         _Z15transpose_tiledPfPKfii
        .type           _Z15transpose_tiledPfPKfii,@function
        .size           _Z15transpose_tiledPfPKfii,(.L_x_6 - _Z15transpose_tiledPfPKfii)
        .other          _Z15transpose_tiledPfPKfii,@"STO_CUDA_ENTRY STV_DEFAULT"
_Z15transpose_tiledPfPKfii:
.text._Z15transpose_tiledPfPKfii:
        /* <DEDUP_REMOVED lines=29> */
[----:B--2---:R-:W2:Y:S01]  /*01d0*/  @!P0 LDG.E R10, desc[UR6][R10.64] ;  /* 0x000000060a0a8981 */ /* 0x004ea2000c1e1900 */
[----:B-1----:R-:W-:-:S05]  /*01e0*/  @!P3 IMAD.WIDE R8, R17, 0x4, R8 ;  /* 0x000000041108b825 */ /* 0x002fca00078e0208 */
[----:B------:R-:W5:Y:S01]  /*01f0*/  @!P3 LDG.E R12, desc[UR6][R8.64] ;  /* 0x00000006080cb981 */ /* 0x000f62000c1e1900 */
[----:B---3--:R-:W-:-:S05]  /*0200*/  @!P2 IMAD.WIDE R4, R19, 0x4, R4 ;  /* 0x000000041304a825 */ /* 0x008fca00078e0204 */
[----:B------:R-:W3:Y:S01]  /*0210*/  @!P2 LDG.E R14, desc[UR6][R4.64] ;  /* 0x00000006040ea981 */ /* 0x000ee2000c1e1900 */
[----:B----4-:R-:W-:-:S05]  /*0220*/  @!P1 IMAD.WIDE R2, R21, 0x4, R2 ;  /* 0x0000000415029825 */ /* 0x010fca00078e0202 */
[----:B------:R0:W4:Y:S01]  /*0230*/  @!P1 LDG.E R16, desc[UR6][R2.64] ;  /* 0x0000000602109981 */ /* 0x000122000c1e1900 */
[----:B------:R-:W1:Y:S01]  /*0240*/  S2UR UR5, SR_CgaCtaId ;  /* 0x00000000000579c3 */ /* 0x000e620000008800 */
[----:B------:R-:W-:Y:S01]  /*0250*/  UMOV UR4, 0x400 ;  /* 0x0000040000047882 */ /* 0x000fe20000000000 */
[----:B------:R-:W-:Y:S01]  /*0260*/  IMAD R18, R13, 0x20, R0 ;  /* 0x000000200d127824 */ /* 0x000fe200078e0200 */
[----:B-1----:R-:W-:-:S06]  /*0270*/  ULEA UR4, UR5, UR4, 0x18 ;  /* 0x0000000405047291 */ /* 0x002fcc000f8ec0ff */
[----:B------:R-:W-:-:S05]  /*0280*/  LEA R13, R6, UR4, 0x2 ;  /* 0x00000004060d7c11 */ /* 0x000fca000f8e10ff */
[--C-:B0-----:R-:W-:Y:S02]  /*0290*/  IMAD R3, R6, 0x7c, R13.reuse ;  /* 0x0000007c06037824 */ /* 0x101fe400078e020d */
[----:B------:R-:W-:Y:S01]  /*02a0*/  IMAD R13, R0, 0x80, R13 ;  /* 0x00000080000d7824 */ /* 0x000fe200078e020d */
[C---:B------:R-:W-:Y:S01]  /*02b0*/  IADD3 R20, PT, PT, R18.reuse, 0x8, RZ ;  /* 0x0000000812147810 */ /* 0x040fe20007ffe0ff */
[C---:B------:R-:W-:Y:S01]  /*02c0*/  VIADD R22, R18.reuse, 0x10 ;  /* 0x0000001012167836 */ /* 0x040fe20000000000 */
[----:B------:R-:W-:Y:S02]  /*02d0*/  LEA R7, R7, R6, 0x5 ;  /* 0x0000000607077211 */ /* 0x000fe400078e28ff */
[----:B------:R-:W-:Y:S02]  /*02e0*/  ISETP.GE.AND P5, PT, R18, UR8, PT ;  /* 0x0000000812007c0c */ /* 0x000fe4000bfa6270 */
[----:B------:R-:W-:Y:S02]  /*02f0*/  ISETP.GE.AND P6, PT, R20, UR8, PT ;  /* 0x0000000814007c0c */ /* 0x000fe4000bfc6270 */
[----:B------:R-:W-:-:S02]  /*0300*/  ISETP.GE.AND P4, PT, R22, UR8, PT ;  /* 0x0000000816007c0c */ /* 0x000fc4000bf86270 */
        /* <DEDUP_REMOVED lines=34> */
.L_x_1:
        /* <DEDUP_REMOVED lines=13> */
.L_x_6:


//--------------------- .text._Z15transpose_naivePfPKfii --------------------------
	.section	.text._Z15transpose_naivePfPKfii,"ax",@progbits
	.align	128
        .global         _Z15transpose_naivePfPKfii
        .type           _Z15transpose_naivePfPKfii,@function
        .size           _Z15transpose_naivePfPKfii,(.L_x_7 - _Z15transpose_naivePfPKfii)
        .other          _Z15transpose_naivePfPKfii,@"STO_CUDA_ENTRY STV_DEFAULT"
_Z15transpose_naivePfPKfii:
.text._Z15transpose_naivePfPKfii:
[----:B------:R-:W-:Y:S01]  /*0000*/  LDC R1, c[0x0][0x37c] ;  /* 0x0000df00ff017b82 */ /* 0x000fe20000000800 */
[----:B------:R-:W0:Y:S01]  /*0010*/  S2R R9, SR_CTAID.Y ;  /* 0x0000000000097919 */ /* 0x000e220000002600 */
[----:B------:R-:W1:Y:S01]  /*0020*/  LDCU.64 UR6, c[0x0][0x390] ;  /* 0x00007200ff0677ac */ /* 0x000e620008000a00 */
[----:B------:R-:W0:Y:S01]  /*0030*/  S2R R2, SR_TID.Y ;  /* 0x0000000000027919 */ /* 0x000e220000002200 */
[----:B------:R-:W2:Y:S01]  /*0040*/  LDCU.64 UR4, c[0x0][0x358] ;  /* 0x00006b00ff0477ac */ /* 0x000ea20008000a00 */
[----:B------:R-:W3:Y:S01]  /*0050*/  S2R R0, SR_CTAID.X ;  /* 0x0000000000007919 */ /* 0x000ee20000002500 */
[----:B------:R-:W4:Y:S01]  /*0060*/  LDCU.64 UR8, c[0x0][0x380] ;  /* 0x00007000ff0877ac */ /* 0x000f220008000a00 */
[----:B------:R-:W3:Y:S01]  /*0070*/  S2R R5, SR_TID.X ;  /* 0x0000000000057919 */ /* 0x000ee20000002100 */
[----:B0-----:R-:W-:Y:S02]  /*0080*/  IMAD R9, R9, 0x20, R2 ;  /* 0x0000002009097824 */ /* 0x001fe400078e0202 */
[----:B------:R-:W0:Y:S03]  /*0090*/  LDC.64 R2, c[0x0][0x388] ;  /* 0x0000e200ff027b82 */ /* 0x000e260000000a00 */
[----:B-1----:R-:W-:Y:S01]  /*00a0*/  ISETP.GE.AND P0, PT, R9, UR7, PT ;  /* 0x0000000709007c0c */ /* 0x002fe2000bf06270 */
[----:B---3--:R-:W-:-:S05]  /*00b0*/  IMAD R0, R0, 0x20, R5 ;  /* 0x0000002000007824 */ /* 0x008fca00078e0205 */
[----:B------:R-:W-:-:S13]  /*00c0*/  ISETP.GE.OR P1, PT, R0, UR6, P0 ;  /* 0x0000000600007c0c */ /* 0x000fda0008726670 */
[----:B------:R-:W-:-:S04]  /*00d0*/  @!P1 IMAD R5, R9, UR6, R0 ;  /* 0x0000000609059c24 */ /* 0x000fc8000f8e0200 */
[----:B0-----:R-:W-:Y:S01]  /*00e0*/  @!P1 IMAD.WIDE R2, R5, 0x4, R2 ;  /* 0x0000000405029825 */ /* 0x001fe200078e0202 */
[----:B------:R-:W-:Y:S01]  /*00f0*/  IADD3 R15, PT, PT, R9, 0x8, RZ ;  /* 0x00000008090f7810 */ /* 0x000fe20007ffe0ff */
[----:B------:R-:W0:Y:S03]  /*0100*/  LDC.64 R4, c[0x0][0x380] ;  /* 0x0000e000ff047b82 */ /* 0x000e260000000a00 */
[----:B--2---:R-:W2:Y:S01]  /*0110*/  @!P1 LDG.E R11, desc[UR4][R2.64] ;  /* 0x00000004020b9981 */ /* 0x004ea2000c1e1900 */
[----:B------:R-:W-:Y:S01]  /*0120*/  ISETP.GE.AND P0, PT, R15, UR7, PT ;  /* 0x000000070f007c0c */ /* 0x000fe2000bf06270 */
[----:B------:R-:W-:-:S03]  /*0130*/  IMAD R8, R0, UR7, RZ ;  /* 0x0000000700087c24 */ /* 0x000fc6000f8e02ff */
[----:B------:R-:W-:Y:S01]  /*0140*/  ISETP.GE.OR P0, PT, R0, UR6, P0 ;  /* 0x0000000600007c0c */ /* 0x000fe20008706670 */
[----:B------:R-:W-:-:S12]  /*0150*/  @!P1 IMAD.IADD R13, R9, 0x1, R8 ;  /* 0x00000001090d9824 */ /* 0x000fd800078e0208 */
[----:B------:R-:W1:Y:S01]  /*0160*/  @!P0 LDC.64 R6, c[0x0][0x388] ;  /* 0x0000e200ff068b82 */ /* 0x000e620000000a00 */
[----:B------:R-:W-:Y:S02]  /*0170*/  @!P0 IMAD R15, R15, UR6, R0 ;  /* 0x000000060f0f8c24 */ /* 0x000fe4000f8e0200 */
[----:B0-----:R-:W-:-:S04]  /*0180*/  @!P1 IMAD.WIDE R4, R13, 0x4, R4 ;  /* 0x000000040d049825 */ /* 0x001fc800078e0204 */
[----:B-1----:R-:W-:Y:S01]  /*0190*/  @!P0 IMAD.WIDE R6, R15, 0x4, R6 ;  /* 0x000000040f068825 */ /* 0x002fe200078e0206 */
[----:B--2---:R0:W-:Y:S05]  /*01a0*/  @!P1 STG.E desc[UR4][R4.64], R11 ;  /* 0x0000000b04009986 */ /* 0x0041ea000c101904 */
[----:B------:R-:W2:Y:S01]  /*01b0*/  @!P0 LDG.E R7, desc[UR4][R6.64] ;  /* 0x0000000406078981 */ /* 0x000ea2000c1e1900 */
[C---:B------:R-:W-:Y:S01]  /*01c0*/  IADD3 R13, PT, PT, R9.reuse, 0x10, RZ ;  /* 0x00000010090d7810 */ /* 0x040fe20007ffe0ff */
[C---:B------:R-:W-:Y:S01]  /*01d0*/  VIADD R15, R9.reuse, 0x18 ;  /* 0x00000018090f7836 */ /* 0x040fe20000000000 */
[----:B------:R-:W-:Y:S01]  /*01e0*/  IADD3 R9, P3, PT, R9, R8, RZ ;  /* 0x0000000809097210 */ /* 0x000fe20007f7e0ff */
[----:B------:R-:W-:Y:S01]  /*01f0*/  BSSY.RECONVERGENT B0, `(.L_x_2) ;  /* 0x000000f000007945 */ /* 0x000fe20003800200 */
[----:B------:R-:W-:-:S02]  /*0200*/  ISETP.GE.AND P2, PT, R13, UR7, PT ;  /* 0x000000070d007c0c */ /* 0x000fc4000bf46270 */
[----:B------:R-:W-:Y:S02]  /*0210*/  LEA.HI.X.SX32 R8, R8, RZ, 0x1, P3 ;  /* 0x000000ff08087211 */ /* 0x000fe400018f0eff */
[C---:B----4-:R-:W-:Y:S02]  /*0220*/  LEA R2, P3, R9.reuse, UR8, 0x2 ;  /* 0x0000000809027c11 */ /* 0x050fe4000f8610ff */
[----:B------:R-:W-:Y:S02]  /*0230*/  ISETP.GE.OR P2, PT, R0, UR6, P2 ;  /* 0x0000000600007c0c */ /* 0x000fe40009746670 */
[----:B------:R-:W-:Y:S02]  /*0240*/  LEA.HI.X R3, R9, UR9, R8, 0x2, P3 ;  /* 0x0000000909037c11 */ /* 0x000fe400098f1408 */
[----:B------:R-:W-:-:S04]  /*0250*/  ISETP.GE.AND P1, PT, R15, UR7, PT ;  /* 0x000000070f007c0c */ /* 0x000fc8000bf26270 */
[----:B------:R-:W-:Y:S01]  /*0260*/  ISETP.GE.OR P1, PT, R0, UR6, P1 ;  /* 0x0000000600007c0c */ /* 0x000fe20008f26670 */
[----:B--2---:R0:W-:Y:S04]  /*0270*/  @!P0 STG.E desc[UR4][R2.64+0x20], R7 ;  /* 0x0000200702008986 */ /* 0x0041e8000c101904 */
[----:B------:R-:W-:Y:S08]  /*0280*/  @P2 BRA `(.L_x_3) ;  /* 0x0000000000142947 */ /* 0x000ff00003800000 */
[----:B0-----:R-:W0:Y:S01]  /*0290*/  LDC.64 R4, c[0x0][0x388] ;  /* 0x0000e200ff047b82 */ /* 0x001e220000000a00 */
[----:B------:R-:W-:-:S04]  /*02a0*/  IMAD R13, R13, UR6, R0 ;  /* 0x000000060d0d7c24 */ /* 0x000fc8000f8e0200 */
[----:B0-----:R-:W-:-:S06]  /*02b0*/  IMAD.WIDE R4, R13, 0x4, R4 ;  /* 0x000000040d047825 */ /* 0x001fcc00078e0204 */
[----:B------:R-:W2:Y:S04]  /*02c0*/  LDG.E R5, desc[UR4][R4.64] ;  /* 0x0000000404057981 */ /* 0x000ea8000c1e1900 */
[----:B--2---:R1:W-:Y:S02]  /*02d0*/  STG.E desc[UR4][R2.64+0x40], R5 ;  /* 0x0000400502007986 */ /* 0x0043e4000c101904 */
.L_x_3:
[----:B------:R-:W-:Y:S05]  /*02e0*/  BSYNC.RECONVERGENT B0 ;  /* 0x0000000000007941 */ /* 0x000fea0003800200 */
.L_x_2:
[----:B------:R-:W-:Y:S05]  /*02f0*/  @P1 EXIT ;  /* 0x000000000000194d */ /* 0x000fea0003800000 */
[----:B01----:R-:W0:Y:S01]  /*0300*/  LDC.64 R4, c[0x0][0x388] ;  /* 0x0000e200ff047b82 */ /* 0x003e220000000a00 */
[----:B------:R-:W-:-:S04]  /*0310*/  IMAD R15, R15, UR6, R0 ;  /* 0x000000060f0f7c24 */ /* 0x000fc8000f8e0200 */
[----:B0-----:R-:W-:-:S06]  /*0320*/  IMAD.WIDE R4, R15, 0x4, R4 ;  /* 0x000000040f047825 */ /* 0x001fcc00078e0204 */
[----:B------:R-:W2:Y:S04]  /*0330*/  LDG.E R5, desc[UR4][R4.64] ;  /* 0x0000000404057981 */ /* 0x000ea8000c1e1900 */
[----:B--2---:R-:W-:Y:S01]  /*0340*/  STG.E desc[UR4][R2.64+0x60], R5 ;  /* 0x0000600502007986 */ /* 0x004fe2000c101904 */
[----:B------:R-:W-:Y:S05]  /*0350*/  EXIT ;  /* 0x000000000000794d */ /* 0x000fea0003800000 */
.L_x_4:
        /* <DEDUP_REMOVED lines=10> */
.L_x_7:


//--------------------- .nv.shared._Z19transpose_optimizedPfPKfii --------------------------
	.section	.nv.shared._Z19transpose_optimizedPfPKfii,"aw",@nobits
	.sectionflags	@""
	.align	4
.nv.shared._Z19transpose_optimizedPfPKfii:
	.zero		5248


//--------------------- .nv.shared.reserved.0     --------------------------
	.section	.nv.shared.reserved.0,"aw",@nobits
	.weak		__nv_reservedSMEM_offset_0_alias
	.size		__nv_reservedSMEM_offset_0_alias, 0, 64
	.other		__nv_reservedSMEM_offset_0_alias,@"STO_CUDA_RESERVED_SHARED STV_DEFAULT"
__nv_reservedSMEM_offset_0_alias:
	.zero		0
	.zero		64


//--------------------- .nv.shared._Z15transpose_tiledPfPKfii --------------------------
	.section	.nv.shared._Z15transpose_tiledPfPKfii,"aw",@nobits
	.sectionflags	@""
	.align	4
.nv.shared._Z15transpose_tiledPfPKfii:
	.zero		5120


//--------------------- .nv.constant0._Z19transpose_optimizedPfPKfii --------------------------
	.section	.nv.constant0._Z19transpose_optimizedPfPKfii,"a",@progbits
	.sectionflags	@""
	.align	4
.nv.constant0._Z19transpose_optimizedPfPKfii:
	.zero		920


//--------------------- .nv.constant0._Z15transpose_tiledPfPKfii --------------------------
	.section	.nv.constant0._Z15transpose_tiledPfPKfii,"a",@progbits
	.sectionflags	@""
	.align	4
.nv.constant0._Z15transpose_tiledPfPKfii:
	.zero		920


//--------------------- .nv.constant0._Z15transpose_naivePfPKfii --------------------------
	.section	.nv.constant0._Z15transpose_naivePfPKfii,"a",@progbits
	.sectionflags	@""
	.align	4
.nv.constant0._Z15transpose_naivePfPKfii:
	.zero		920


//--------------------- SYMBOLS --------------------------

	.type		.nv.reservedSmem.offset0,@object
	.size		.nv.reservedSmem.offset0,0x4
	.type		.nv.reservedSmem.cap,@object
	.size		.nv.reservedSmem.cap,0x4
